//
// Generated by NVIDIA NVVM Compiler
//
// Compiler Build ID: CL-36424714
// Cuda compilation tools, release 13.0, V13.0.88
// Based on NVVM 20.0.0
//

.version 9.0
.target sm_100
.address_size 64

	// .globl	_Z12mandelKernelPiffffiiii

.visible .entry _Z12mandelKernelPiffffiiii(
	.param .u64 .ptr .align 1 _Z12mandelKernelPiffffiiii_param_0,
	.param .f32 _Z12mandelKernelPiffffiiii_param_1,
	.param .f32 _Z12mandelKernelPiffffiiii_param_2,
	.param .f32 _Z12mandelKernelPiffffiiii_param_3,
	.param .f32 _Z12mandelKernelPiffffiiii_param_4,
	.param .u32 _Z12mandelKernelPiffffiiii_param_5,
	.param .u32 _Z12mandelKernelPiffffiiii_param_6,
	.param .u32 _Z12mandelKernelPiffffiiii_param_7,
	.param .u32 _Z12mandelKernelPiffffiiii_param_8
)
{
	.reg .pred 	%p<12>;
	.reg .b32 	%r<43>;
	.reg .b32 	%f<20>;
	.reg .b64 	%rd<7>;

	ld.param.u64 	%rd2, [_Z12mandelKernelPiffffiiii_param_0];
	ld.param.f32 	%f9, [_Z12mandelKernelPiffffiiii_param_1];
	ld.param.f32 	%f10, [_Z12mandelKernelPiffffiiii_param_2];
	ld.param.f32 	%f11, [_Z12mandelKernelPiffffiiii_param_3];
	ld.param.f32 	%f12, [_Z12mandelKernelPiffffiiii_param_4];
	ld.param.u32 	%r20, [_Z12mandelKernelPiffffiiii_param_5];
	ld.param.u32 	%r21, [_Z12mandelKernelPiffffiiii_param_6];
	ld.param.u32 	%r23, [_Z12mandelKernelPiffffiiii_param_7];
	ld.param.u32 	%r22, [_Z12mandelKernelPiffffiiii_param_8];
	cvta.to.global.u64 	%rd1, %rd2;
	mov.u32 	%r24, %tid.y;
	mov.u32 	%r25, %ctaid.y;
	shl.b32 	%r26, %r25, 4;
	add.s32 	%r1, %r26, %r24;
	setp.ge.s32 	%p1, %r1, %r23;
	@%p1 bra 	$L__BB0_10;
	mov.u32 	%r27, %ctaid.x;
	mov.u32 	%r28, %tid.x;
	shl.b32 	%r2, %r27, 6;
	shl.b32 	%r3, %r28, 2;
	add.s32 	%r37, %r2, %r3;
	cvt.rn.f32.u32 	%f13, %r1;
	fma.rn.f32 	%f1, %f12, %f13, %f10;
	setp.ge.s32 	%p2, %r37, %r21;
	@%p2 bra 	$L__BB0_10;
	setp.gt.s32 	%p3, %r20, 0;
	mul.lo.s32 	%r5, %r22, %r1;
	@%p3 bra 	$L__BB0_5;
	add.s32 	%r30, %r5, %r2;
	add.s32 	%r40, %r30, %r3;
	mov.b32 	%r41, 1;
$L__BB0_4:
	add.s32 	%r31, %r41, -1;
	mul.wide.s32 	%rd3, %r40, 4;
	add.s64 	%rd4, %rd1, %rd3;
	mov.b32 	%r32, 0;
	st.global.u32 	[%rd4], %r32;
	add.s32 	%r37, %r37, 1;
	setp.lt.u32 	%p4, %r31, 3;
	setp.lt.s32 	%p5, %r37, %r21;
	add.s32 	%r41, %r41, 1;
	add.s32 	%r40, %r40, 1;
	and.pred  	%p6, %p4, %p5;
	@%p6 bra 	$L__BB0_4;
	bra.uni 	$L__BB0_10;
$L__BB0_5:
	mov.b32 	%r36, 0;
$L__BB0_6:
	mov.u32 	%r7, %r36;
	cvt.rn.f32.s32 	%f14, %r37;
	fma.rn.f32 	%f2, %f11, %f14, %f9;
	mov.b32 	%r38, 0;
	mov.f32 	%f18, %f1;
	mov.f32 	%f19, %f2;
$L__BB0_7:
	mul.f32 	%f5, %f19, %f19;
	mul.f32 	%f6, %f18, %f18;
	add.f32 	%f15, %f5, %f6;
	setp.gt.f32 	%p7, %f15, 0f40800000;
	mov.u32 	%r39, %r38;
	@%p7 bra 	$L__BB0_9;
	sub.f32 	%f16, %f5, %f6;
	add.f32 	%f17, %f19, %f19;
	add.f32 	%f19, %f2, %f16;
	fma.rn.f32 	%f18, %f17, %f18, %f1;
	add.s32 	%r38, %r38, 1;
	setp.ne.s32 	%p8, %r38, %r20;
	mov.u32 	%r39, %r20;
	@%p8 bra 	$L__BB0_7;
$L__BB0_9:
	add.s32 	%r35, %r37, %r5;
	mul.wide.s32 	%rd5, %r35, 4;
	add.s64 	%rd6, %rd1, %rd5;
	st.global.u32 	[%rd6], %r39;
	add.s32 	%r37, %r37, 1;
	add.s32 	%r36, %r7, 1;
	setp.gt.u32 	%p9, %r7, 2;
	setp.ge.s32 	%p10, %r37, %r21;
	or.pred  	%p11, %p9, %p10;
	@%p11 bra 	$L__BB0_10;
	bra.uni 	$L__BB0_6;
$L__BB0_10:
	ret;

}


// ===== COMPILED SASS (sm_100) =====

	.target	sm_100

	.elftype	@"ET_EXEC"


//--------------------- .note.nv.tkinfo           --------------------------
	.section	.note.nv.tkinfo,"",@"SHT_NOTE"
	.sectionflags	@"SHF_NOTE_NV_TKINFO"
	.tkinfo
        /*0018*/ 	.word	0x00000002
        /*0030*/ 	.string	""
        /*0030*/ 	.string	"ptxas"
        /*0030*/ 	.string	"Cuda compilation tools, release 13.0, V13.0.88"
        /*0030*/ 	.string	"Build cuda_13.0.r13.0/compiler.36424714_0"
        /*0030*/ 	.string	"-arch sm_100 -m 64 "



//--------------------- .note.nv.cuinfo           --------------------------
	.section	.note.nv.cuinfo,"",@"SHT_NOTE"
	.sectionflags	@"SHF_NOTE_NV_CUINFO"
        /*0018*/ 	.short	0x0002
        /*001a*/ 	.short	0x0064
        /*001c*/ 	.short	0x0082
	.zero		2


//--------------------- .nv.info                  --------------------------
	.section	.nv.info,"",@"SHT_CUDA_INFO"
	.align	4


	//----- nvinfo : EIATTR_REGCOUNT
	.align		4
        /*0000*/ 	.byte	0x04, 0x2f
        /*0002*/ 	.short	(.L_1 - .L_0)
	.align		4
.L_0:
        /*0004*/ 	.word	index@(_Z12mandelKernelPiffffiiii)
        /*0008*/ 	.word	0x0000000e


	//----- nvinfo : EIATTR_FRAME_SIZE
	.align		4
.L_1:
        /*000c*/ 	.byte	0x04, 0x11
        /*000e*/ 	.short	(.L_3 - .L_2)
	.align		4
.L_2:
        /*0010*/ 	.word	index@(_Z12mandelKernelPiffffiiii)
        /*0014*/ 	.word	0x00000000


	//----- nvinfo : EIATTR_MIN_STACK_SIZE
	.align		4
.L_3:
        /*0018*/ 	.byte	0x04, 0x12
        /*001a*/ 	.short	(.L_5 - .L_4)
	.align		4
.L_4:
        /*001c*/ 	.word	index@(_Z12mandelKernelPiffffiiii)
        /*0020*/ 	.word	0x00000000
.L_5:


//--------------------- .nv.compat                --------------------------
	.section	.nv.compat,"",@"SHT_CUDA_COMPAT_INFO"
	.align	4
        /*0000*/ 	.byte	0x02, 0x09, 0x00, 0x00, 0x02, 0x02, 0x01, 0x00, 0x02, 0x05, 0x05, 0x00, 0x03, 0x07, 0x01, 0x01
        /*0010*/ 	.byte	0x02, 0x03, 0x00, 0x00, 0x02, 0x06, 0x01, 0x00, 0x04, 0x0b, 0x08, 0x00, 0x01, 0x00, 0x00, 0x00
        /*0020*/ 	.byte	0x00, 0x00, 0x00, 0x00


//--------------------- .nv.info._Z12mandelKernelPiffffiiii --------------------------
	.section	.nv.info._Z12mandelKernelPiffffiiii,"",@"SHT_CUDA_INFO"
	.sectionflags	@""
	.align	4


	//----- nvinfo : EIATTR_CUDA_API_VERSION
	.align		4
        /*0000*/ 	.byte	0x04, 0x37
        /*0002*/ 	.short	(.L_7 - .L_6)
.L_6:
        /*0004*/ 	.word	0x00000082


	//----- nvinfo : EIATTR_KPARAM_INFO
	.align		4
.L_7:
        /*0008*/ 	.byte	0x04, 0x17
        /*000a*/ 	.short	(.L_9 - .L_8)
.L_8:
        /*000c*/ 	.word	0x00000000
        /*0010*/ 	.short	0x0008
        /*0012*/ 	.short	0x0024
        /*0014*/ 	.byte	0x00, 0xf0, 0x11, 0x00


	//----- nvinfo : EIATTR_KPARAM_INFO
	.align		4
.L_9:
        /*0018*/ 	.byte	0x04, 0x17
        /*001a*/ 	.short	(.L_11 - .L_10)
.L_10:
        /*001c*/ 	.word	0x00000000
        /*0020*/ 	.short	0x0007
        /*0022*/ 	.short	0x0020
        /*0024*/ 	.byte	0x00, 0xf0, 0x11, 0x00


	//----- nvinfo : EIATTR_KPARAM_INFO
	.align		4
.L_11:
        /*0028*/ 	.byte	0x04, 0x17
        /*002a*/ 	.short	(.L_13 - .L_12)
.L_12:
        /*002c*/ 	.word	0x00000000
        /*0030*/ 	.short	0x0006
        /*0032*/ 	.short	0x001c
        /*0034*/ 	.byte	0x00, 0xf0, 0x11, 0x00


	//----- nvinfo : EIATTR_KPARAM_INFO
	.align		4
.L_13:
        /*0038*/ 	.byte	0x04, 0x17
        /*003a*/ 	.short	(.L_15 - .L_14)
.L_14:
        /*003c*/ 	.word	0x00000000
        /*0040*/ 	.short	0x0005
        /*0042*/ 	.short	0x0018
        /*0044*/ 	.byte	0x00, 0xf0, 0x11, 0x00


	//----- nvinfo : EIATTR_KPARAM_INFO
	.align		4
.L_15:
        /*0048*/ 	.byte	0x04, 0x17
        /*004a*/ 	.short	(.L_17 - .L_16)
.L_16:
        /*004c*/ 	.word	0x00000000
        /*0050*/ 	.short	0x0004
        /*0052*/ 	.short	0x0014
        /*0054*/ 	.byte	0x00, 0xf0, 0x11, 0x00


	//----- nvinfo : EIATTR_KPARAM_INFO
	.align		4
.L_17:
        /*0058*/ 	.byte	0x04, 0x17
        /*005a*/ 	.short	(.L_19 - .L_18)
.L_18:
        /*005c*/ 	.word	0x00000000
        /*0060*/ 	.short	0x0003
        /*0062*/ 	.short	0x0010
        /*0064*/ 	.byte	0x00, 0xf0, 0x11, 0x00


	//----- nvinfo : EIATTR_KPARAM_INFO
	.align		4
.L_19:
        /*0068*/ 	.byte	0x04, 0x17
        /*006a*/ 	.short	(.L_21 - .L_20)
.L_20:
        /*006c*/ 	.word	0x00000000
        /*0070*/ 	.short	0x0002
        /*0072*/ 	.short	0x000c
        /*0074*/ 	.byte	0x00, 0xf0, 0x11, 0x00


	//----- nvinfo : EIATTR_KPARAM_INFO
	.align		4
.L_21:
        /*0078*/ 	.byte	0x04, 0x17
        /*007a*/ 	.short	(.L_23 - .L_22)
.L_22:
        /*007c*/ 	.word	0x00000000
        /*0080*/ 	.short	0x0001
        /*0082*/ 	.short	0x0008
        /*0084*/ 	.byte	0x00, 0xf0, 0x11, 0x00


	//----- nvinfo : EIATTR_KPARAM_INFO
	.align		4
.L_23:
        /*0088*/ 	.byte	0x04, 0x17
        /*008a*/ 	.short	(.L_25 - .L_24)
.L_24:
        /*008c*/ 	.word	0x00000000
        /*0090*/ 	.short	0x0000
        /*0092*/ 	.short	0x0000
        /*0094*/ 	.byte	0x00, 0xf5, 0x21, 0x00


	//----- nvinfo : EIATTR_SPARSE_MMA_MASK
	.align		4
.L_25:
        /*0098*/ 	.byte	0x03, 0x50
        /*009a*/ 	.short	0x0000


	//----- nvinfo : EIATTR_MAXREG_COUNT
	.align		4
        /*009c*/ 	.byte	0x03, 0x1b
        /*009e*/ 	.short	0x00ff


	//----- nvinfo : EIATTR_MERCURY_ISA_VERSION
	.align		4
        /*00a0*/ 	.byte	0x03, 0x5f
        /*00a2*/ 	.short	0x0101


	//----- nvinfo : EIATTR_VRC_CTA_INIT_COUNT
	.align		4
        /*00a4*/ 	.byte	0x02, 0x4a
	.zero		1
	.zero		1


	//----- nvinfo : EIATTR_EXIT_INSTR_OFFSETS
	.align		4
        /*00a8*/ 	.byte	0x04, 0x1c
        /*00aa*/ 	.short	(.L_27 - .L_26)


	//   ....[0]....
.L_26:
        /*00ac*/ 	.word	0x00000060


	//   ....[1]....
        /*00b0*/ 	.word	0x00000110


	//   ....[2]....
        /*00b4*/ 	.word	0x00000250


	//   ....[3]....
        /*00b8*/ 	.word	0x000004a0


	//----- nvinfo : EIATTR_CRS_STACK_SIZE
	.align		4
.L_27:
        /*00bc*/ 	.byte	0x04, 0x1e
        /*00be*/ 	.short	(.L_29 - .L_28)
.L_28:
        /*00c0*/ 	.word	0x00000000


	//----- nvinfo : EIATTR_CBANK_PARAM_SIZE
	.align		4
.L_29:
        /*00c4*/ 	.byte	0x03, 0x19
        /*00c6*/ 	.short	0x0028


	//----- nvinfo : EIATTR_PARAM_CBANK
	.align		4
        /*00c8*/ 	.byte	0x04, 0x0a
        /*00ca*/ 	.short	(.L_31 - .L_30)
	.align		4
.L_30:
        /*00cc*/ 	.word	index@(.nv.constant0._Z12mandelKernelPiffffiiii)
        /*00d0*/ 	.short	0x0380
        /*00d2*/ 	.short	0x0028


	//----- nvinfo : EIATTR_SW_WAR
	.align		4
.L_31:
        /*00d4*/ 	.byte	0x04, 0x36
        /*00d6*/ 	.short	(.L_33 - .L_32)
.L_32:
        /*00d8*/ 	.word	0x00000008
.L_33:


//--------------------- .nv.callgraph             --------------------------
	.section	.nv.callgraph,"",@"SHT_CUDA_CALLGRAPH"
	.align	4
	.sectionentsize	8
	.align		4
        /*0000*/ 	.word	0x00000000
	.align		4
        /*0004*/ 	.word	0xffffffff
	.align		4
        /*0008*/ 	.word	0x00000000
	.align		4
        /*000c*/ 	.word	0xfffffffe
	.align		4
        /*0010*/ 	.word	0x00000000
	.align		4
        /*0014*/ 	.word	0xfffffffd
	.align		4
        /*0018*/ 	.word	0x00000000
	.align		4
        /*001c*/ 	.word	0xfffffffc


//--------------------- .text._Z12mandelKernelPiffffiiii --------------------------
	.section	.text._Z12mandelKernelPiffffiiii,"ax",@progbits
	.align	128
        .global         _Z12mandelKernelPiffffiiii
        .type           _Z12mandelKernelPiffffiiii,@function
        .size           _Z12mandelKernelPiffffiiii,(.L_x_7 - _Z12mandelKernelPiffffiiii)
        .other          _Z12mandelKernelPiffffiiii,@"STO_CUDA_ENTRY STV_DEFAULT"
_Z12mandelKernelPiffffiiii:
.text._Z12mandelKernelPiffffiiii:
[----:B------:R-:W-:Y:S01]  /*0000*/  LDC R1, c[0x0][0x37c] ;  /* 0x0000df00ff017b82 */ /* 0x000fe20000000800 */
[----:B------:R-:W0:Y:S01]  /*0010*/  S2R R3, SR_TID.Y ;  /* 0x0000000000037919 */ /* 0x000e220000002200 */
[----:B------:R-:W1:Y:S01]  /*0020*/  LDCU UR4, c[0x0][0x3a0] ;  /* 0x00007400ff0477ac */ /* 0x000e620008000800 */
[----:B------:R-:W0:Y:S02]  /*0030*/  S2R R0, SR_CTAID.Y ;  /* 0x0000000000007919 */ /* 0x000e240000002600 */
[----:B0-----:R-:W-:-:S04]  /*0040*/  LEA R3, R0, R3, 0x4 ;  /* 0x0000000300037211 */ /* 0x001fc800078e20ff */
[----:B-1----:R-:W-:-:S13]  /*0050*/  ISETP.GE.AND P0, PT, R3, UR4, PT ;  /* 0x0000000403007c0c */ /* 0x002fda000bf06270 */
[----:B------:R-:W-:Y:S05]  /*0060*/  @P0 EXIT ;  /* 0x000000000000094d */ /* 0x000fea0003800000 */
[----:B------:R-:W0:Y:S01]  /*0070*/  S2R R6, SR_TID.X ;  /* 0x0000000000067919 */ /* 0x000e220000002100 */
[----:B------:R-:W1:Y:S01]  /*0080*/  LDCU UR6, c[0x0][0x39c] ;  /* 0x00007380ff0677ac */ /* 0x000e620008000800 */
[----:B------:R-:W2:Y:S01]  /*0090*/  LDC R5, c[0x0][0x38c] ;  /* 0x0000e300ff057b82 */ /* 0x000ea20000000800 */
[----:B------:R-:W-:Y:S01]  /*00a0*/  I2FP.F32.U32 R2, R3 ;  /* 0x0000000300027245 */ /* 0x000fe20000201000 */
[----:B------:R-:W3:Y:S01]  /*00b0*/  S2R R7, SR_CTAID.X ;  /* 0x0000000000077919 */ /* 0x000ee20000002500 */
[----:B------:R-:W2:Y:S03]  /*00c0*/  LDCU UR4, c[0x0][0x394] ;  /* 0x00007280ff0477ac */ /* 0x000ea60008000800 */
[----:B--2---:R-:W-:Y:S01]  /*00d0*/  FFMA R2, R2, UR4, R5 ;  /* 0x0000000402027c23 */ /* 0x004fe20008000005 */
[----:B0-----:R-:W-:-:S05]  /*00e0*/  IMAD.SHL.U32 R6, R6, 0x4, RZ ;  /* 0x0000000406067824 */ /* 0x001fca00078e00ff */
[----:B---3--:R-:W-:-:S04]  /*00f0*/  LEA R0, R7, R6, 0x6 ;  /* 0x0000000607007211 */ /* 0x008fc800078e30ff */
[----:B-1----:R-:W-:-:S13]  /*0100*/  ISETP.GE.AND P0, PT, R0, UR6, PT ;  /* 0x0000000600007c0c */ /* 0x002fda000bf06270 */
[----:B------:R-:W-:Y:S05]  /*0110*/  @P0 EXIT ;  /* 0x000000000000094d */ /* 0x000fea0003800000 */
[----:B------:R-:W0:Y:S01]  /*0120*/  LDCU UR7, c[0x0][0x398] ;  /* 0x00007300ff0777ac */ /* 0x000e220008000800 */
[----:B------:R-:W1:Y:S01]  /*0130*/  LDCU.64 UR4, c[0x0][0x358] ;  /* 0x00006b00ff0477ac */ /* 0x000e620008000a00 */
[----:B0-----:R-:W-:-:S09]  /*0140*/  UISETP.GT.AND UP0, UPT, UR7, URZ, UPT ;  /* 0x000000ff0700728c */ /* 0x001fd2000bf04270 */
[----:B-1----:R-:W-:Y:S05]  /*0150*/  BRA.U UP0, `(.L_x_0) ;  /* 0x0000000100407547 */ /* 0x002fea000b800000 */
[----:B------:R-:W0:Y:S01]  /*0160*/  LDCU UR7, c[0x0][0x3a4] ;  /* 0x00007480ff0777ac */ /* 0x000e220008000800 */
[----:B------:R-:W1:Y:S01]  /*0170*/  LDC.64 R4, c[0x0][0x380] ;  /* 0x0000e000ff047b82 */ /* 0x000e620000000a00 */
[----:B------:R-:W-:Y:S02]  /*0180*/  IMAD.SHL.U32 R2, R7, 0x40, RZ ;  /* 0x0000004007027824 */ /* 0x000fe400078e00ff */
[----:B------:R-:W-:Y:S02]  /*0190*/  HFMA2 R8, -RZ, RZ, 0, 5.9604644775390625e-08 ;  /* 0x00000001ff087431 */ /* 0x000fe400000001ff */
[----:B0-----:R-:W-:-:S04]  /*01a0*/  IMAD R3, R3, UR7, R2 ;  /* 0x0000000703037c24 */ /* 0x001fc8000f8e0202 */
[----:B------:R-:W-:-:S07]  /*01b0*/  IMAD.IADD R7, R6, 0x1, R3 ;  /* 0x0000000106077824 */ /* 0x000fce00078e0203 */
.L_x_1:
[C---:B-1----:R-:W-:Y:S01]  /*01c0*/  IMAD.WIDE R2, R7.reuse, 0x4, R4 ;  /* 0x0000000407027825 */ /* 0x042fe200078e0204 */
[----:B------:R-:W-:Y:S02]  /*01d0*/  IADD3 R6, PT, PT, R8, -0x1, RZ ;  /* 0xffffffff08067810 */ /* 0x000fe40007ffe0ff */
[----:B------:R-:W-:Y:S01]  /*01e0*/  IADD3 R7, PT, PT, R7, 0x1, RZ ;  /* 0x0000000107077810 */ /* 0x000fe20007ffe0ff */
[----:B------:R-:W-:Y:S01]  /*01f0*/  VIADD R0, R0, 0x1 ;  /* 0x0000000100007836 */ /* 0x000fe20000000000 */
[----:B------:R0:W-:Y:S01]  /*0200*/  STG.E desc[UR4][R2.64], RZ ;  /* 0x000000ff02007986 */ /* 0x0001e2000c101904 */
[----:B------:R-:W-:Y:S01]  /*0210*/  ISETP.GE.U32.AND P0, PT, R6, 0x3, PT ;  /* 0x000000030600780c */ /* 0x000fe20003f06070 */
[----:B------:R-:W-:Y:S02]  /*0220*/  VIADD R8, R8, 0x1 ;  /* 0x0000000108087836 */ /* 0x000fe40000000000 */
[----:B------:R-:W-:-:S13]  /*0230*/  ISETP.LT.AND P1, PT, R0, UR6, PT ;  /* 0x0000000600007c0c */ /* 0x000fda000bf21270 */
[----:B0-----:R-:W-:Y:S05]  /*0240*/  @!P0 BRA P1, `(.L_x_1) ;  /* 0xfffffffc00dc8947 */ /* 0x001fea000083ffff */
[----:B------:R-:W-:Y:S05]  /*0250*/  EXIT ;  /* 0x000000000000794d */ /* 0x000fea0003800000 */
.L_x_0:
[----:B------:R-:W-:-:S07]  /*0260*/  MOV R6, RZ ;  /* 0x000000ff00067202 */ /* 0x000fce0000000f00 */
.L_x_5:
[----:B0-----:R-:W0:Y:S01]  /*0270*/  LDC R5, c[0x0][0x388] ;  /* 0x0000e200ff057b82 */ /* 0x001e220000000800 */
[----:B------:R-:W0:Y:S01]  /*0280*/  LDCU UR6, c[0x0][0x390] ;  /* 0x00007200ff0677ac */ /* 0x000e220008000800 */
[----:B------:R-:W-:Y:S01]  /*0290*/  I2FP.F32.S32 R4, R0 ;  /* 0x0000000000047245 */ /* 0x000fe20000201400 */
[----:B------:R-:W-:Y:S01]  /*02a0*/  BSSY.RECONVERGENT B0, `(.L_x_2) ;  /* 0x0000015000007945 */ /* 0x000fe20003800200 */
[----:B------:R-:W1:Y:S01]  /*02b0*/  LDCU UR7, c[0x0][0x398] ;  /* 0x00007300ff0777ac */ /* 0x000e620008000800 */
[----:B------:R-:W2:Y:S02]  /*02c0*/  LDCU UR8, c[0x0][0x398] ;  /* 0x00007300ff0877ac */ /* 0x000ea40008000800 */
[----:B0-----:R-:W-:Y:S01]  /*02d0*/  FFMA R8, R4, UR6, R5 ;  /* 0x0000000604087c23 */ /* 0x001fe20008000005 */
[----:B------:R-:W-:Y:S01]  /*02e0*/  IMAD.MOV.U32 R4, RZ, RZ, RZ ;  /* 0x000000ffff047224 */ /* 0x000fe200078e00ff */
[----:B------:R-:W-:Y:S02]  /*02f0*/  MOV R5, R2 ;  /* 0x0000000200057202 */ /* 0x000fe40000000f00 */
[----:B-12---:R-:W-:-:S07]  /*0300*/  IMAD.MOV.U32 R7, RZ, RZ, R8 ;  /* 0x000000ffff077224 */ /* 0x006fce00078e0008 */
.L_x_4:
[----:B------:R-:W-:Y:S01]  /*0310*/  FMUL R10, R7, R7 ;  /* 0x00000007070a7220 */ /* 0x000fe20000400000 */
[----:B------:R-:W-:-:S04]  /*0320*/  FMUL R11, R5, R5 ;  /* 0x00000005050b7220 */ /* 0x000fc80000400000 */
[----:B------:R-:W-:-:S05]  /*0330*/  FADD R9, R10, R11 ;  /* 0x0000000b0a097221 */ /* 0x000fca0000000000 */
[----:B------:R-:W-:Y:S02]  /*0340*/  FSETP.GT.AND P0, PT, R9, 4, PT ;  /* 0x408000000900780b */ /* 0x000fe40003f04000 */
[----:B------:R-:W-:-:S11]  /*0350*/  MOV R9, R4 ;  /* 0x0000000400097202 */ /* 0x000fd60000000f00 */
[----:B------:R-:W-:Y:S05]  /*0360*/  @P0 BRA `(.L_x_3) ;  /* 0x0000000000200947 */ /* 0x000fea0003800000 */
[----:B------:R-:W-:Y:S01]  /*0370*/  IADD3 R4, PT, PT, R4, 0x1, RZ ;  /* 0x0000000104047810 */ /* 0x000fe20007ffe0ff */
[----:B------:R-:W-:Y:S01]  /*0380*/  FADD R9, R7, R7 ;  /* 0x0000000707097221 */ /* 0x000fe20000000000 */
[----:B------:R-:W-:Y:S02]  /*0390*/  FADD R7, R10, -R11 ;  /* 0x8000000b0a077221 */ /* 0x000fe40000000000 */
[----:B------:R-:W-:Y:S01]  /*03a0*/  ISETP.NE.AND P0, PT, R4, UR8, PT ;  /* 0x0000000804007c0c */ /* 0x000fe2000bf05270 */
[----:B------:R-:W-:Y:S01]  /*03b0*/  FFMA R5, R9, R5, R2 ;  /* 0x0000000509057223 */ /* 0x000fe20000000002 */
[----:B------:R-:W-:-:S11]  /*03c0*/  FADD R7, R8, R7 ;  /* 0x0000000708077221 */ /* 0x000fd60000000000 */
[----:B------:R-:W-:Y:S05]  /*03d0*/  @P0 BRA `(.L_x_4) ;  /* 0xfffffffc00cc0947 */ /* 0x000fea000383ffff */
[----:B------:R-:W-:-:S07]  /*03e0*/  IMAD.U32 R9, RZ, RZ, UR7 ;  /* 0x00000007ff097e24 */ /* 0x000fce000f8e00ff */
.L_x_3:
[----:B------:R-:W-:Y:S05]  /*03f0*/  BSYNC.RECONVERGENT B0 ;  /* 0x0000000000007941 */ /* 0x000fea0003800200 */
.L_x_2:
[----:B------:R-:W0:Y:S01]  /*0400*/  LDCU UR6, c[0x0][0x3a4] ;  /* 0x00007480ff0677ac */ /* 0x000e220008000800 */
[----:B------:R-:W1:Y:S01]  /*0410*/  LDC.64 R4, c[0x0][0x380] ;  /* 0x0000e000ff047b82 */ /* 0x000e620000000a00 */
[----:B------:R-:W2:Y:S01]  /*0420*/  LDCU UR9, c[0x0][0x39c] ;  /* 0x00007380ff0977ac */ /* 0x000ea20008000800 */
[----:B0-----:R-:W-:Y:S01]  /*0430*/  IMAD R7, R3, UR6, R0 ;  /* 0x0000000603077c24 */ /* 0x001fe2000f8e0200 */
[----:B------:R-:W-:-:S04]  /*0440*/  IADD3 R0, PT, PT, R0, 0x1, RZ ;  /* 0x0000000100007810 */ /* 0x000fc80007ffe0ff */
[----:B--2---:R-:W-:Y:S01]  /*0450*/  ISETP.GE.AND P0, PT, R0, UR9, PT ;  /* 0x0000000900007c0c */ /* 0x004fe2000bf06270 */
[----:B-1----:R-:W-:-:S03]  /*0460*/  IMAD.WIDE R4, R7, 0x4, R4 ;  /* 0x0000000407047825 */ /* 0x002fc600078e0204 */
[C---:B------:R-:W-:Y:S02]  /*0470*/  ISETP.GT.U32.OR P0, PT, R6.reuse, 0x2, P0 ;  /* 0x000000020600780c */ /* 0x040fe40000704470 */
[----:B------:R-:W-:Y:S01]  /*0480*/  IADD3 R6, PT, PT, R6, 0x1, RZ ;  /* 0x0000000106067810 */ /* 0x000fe20007ffe0ff */
[----:B------:R0:W-:Y:S10]  /*0490*/  STG.E desc[UR4][R4.64], R9 ;  /* 0x0000000904007986 */ /* 0x0001f4000c101904 */
[----:B------:R-:W-:Y:S05]  /*04a0*/  @P0 EXIT ;  /* 0x000000000000094d */ /* 0x000fea0003800000 */
[----:B------:R-:W-:Y:S05]  /*04b0*/  BRA `(.L_x_5) ;  /* 0xfffffffc006c7947 */ /* 0x000fea000383ffff */
.L_x_6:
[----:B------:R-:W-:-:S00]  /*04c0*/  BRA `(.L_x_6) ;  /* 0xfffffffc00fc7947 */ /* 0x000fc0000383ffff */
[----:B------:R-:W-:-:S00]  /*04d0*/  NOP ;  /* 0x0000000000007918 */ /* 0x000fc00000000000 */
        /* <DEDUP_REMOVED lines=10> */
.L_x_7:


//--------------------- .nv.shared.reserved.0     --------------------------
	.section	.nv.shared.reserved.0,"aw",@nobits
	.weak		__nv_reservedSMEM_offset_0_alias
	.size		__nv_reservedSMEM_offset_0_alias, 0, 64
	.other		__nv_reservedSMEM_offset_0_alias,@"STO_CUDA_RESERVED_SHARED STV_DEFAULT"
__nv_reservedSMEM_offset_0_alias:
	.zero		0
	.zero		64


//--------------------- .nv.constant0._Z12mandelKernelPiffffiiii --------------------------
	.section	.nv.constant0._Z12mandelKernelPiffffiiii,"a",@progbits
	.sectionflags	@""
	.align	4
.nv.constant0._Z12mandelKernelPiffffiiii:
	.zero		936


//--------------------- SYMBOLS --------------------------

	.type		.nv.reservedSmem.offset0,@object
	.size		.nv.reservedSmem.offset0,0x4
